//
// Generated by NVIDIA NVVM Compiler
//
// Compiler Build ID: CL-36424714
// Cuda compilation tools, release 13.0, V13.0.88
// Based on NVVM 20.0.0
//

.version 9.0
.target sm_100
.address_size 64

	// .globl	_Z13calculateNextPdS_yy

.visible .entry _Z13calculateNextPdS_yy(
	.param .u64 .ptr .align 1 _Z13calculateNextPdS_yy_param_0,
	.param .u64 .ptr .align 1 _Z13calculateNextPdS_yy_param_1,
	.param .u64 _Z13calculateNextPdS_yy_param_2,
	.param .u64 _Z13calculateNextPdS_yy_param_3
)
{
	.reg .pred 	%p<8>;
	.reg .b32 	%r<11>;
	.reg .b64 	%rd<35>;
	.reg .b64 	%fd<10>;

	ld.param.u64 	%rd3, [_Z13calculateNextPdS_yy_param_0];
	ld.param.u64 	%rd4, [_Z13calculateNextPdS_yy_param_1];
	ld.param.u64 	%rd5, [_Z13calculateNextPdS_yy_param_2];
	ld.param.u64 	%rd6, [_Z13calculateNextPdS_yy_param_3];
	mov.u32 	%r1, %ctaid.x;
	mov.u32 	%r2, %ntid.x;
	mov.u32 	%r3, %tid.x;
	mad.lo.s32 	%r4, %r1, %r2, %r3;
	cvt.u64.u32 	%rd1, %r4;
	mov.u32 	%r5, %ctaid.y;
	mov.u32 	%r6, %ntid.y;
	mov.u32 	%r7, %tid.y;
	mad.lo.s32 	%r8, %r5, %r6, %r7;
	cvt.u64.u32 	%rd2, %r8;
	setp.le.u64 	%p1, %rd5, %rd2;
	setp.le.u64 	%p2, %rd6, %rd1;
	or.pred  	%p3, %p1, %p2;
	@%p3 bra 	$L__BB0_2;
	cvt.u32.u64 	%r9, %rd2;
	cvt.u32.u64 	%r10, %rd1;
	cvta.to.global.u64 	%rd7, %rd3;
	cvta.to.global.u64 	%rd8, %rd4;
	setp.eq.s32 	%p4, %r10, 0;
	add.s64 	%rd9, %rd1, -1;
	selp.b64 	%rd10, 0, %rd9, %p4;
	mul.lo.s64 	%rd11, %rd5, %rd2;
	add.s64 	%rd12, %rd11, %rd10;
	shl.b64 	%rd13, %rd12, 3;
	add.s64 	%rd14, %rd7, %rd13;
	ld.global.f64 	%fd1, [%rd14];
	add.f64 	%fd2, %fd1, 0d0000000000000000;
	add.s64 	%rd15, %rd6, -1;
	setp.ne.s64 	%p5, %rd15, %rd1;
	selp.u64 	%rd16, 1, 0, %p5;
	add.s64 	%rd17, %rd1, %rd16;
	add.s64 	%rd18, %rd17, %rd11;
	shl.b64 	%rd19, %rd18, 3;
	add.s64 	%rd20, %rd7, %rd19;
	ld.global.f64 	%fd3, [%rd20];
	add.f64 	%fd4, %fd2, %fd3;
	setp.eq.s32 	%p6, %r9, 0;
	add.s64 	%rd21, %rd2, -1;
	selp.b64 	%rd22, 0, %rd21, %p6;
	mad.lo.s64 	%rd23, %rd22, %rd5, %rd1;
	shl.b64 	%rd24, %rd23, 3;
	add.s64 	%rd25, %rd7, %rd24;
	ld.global.f64 	%fd5, [%rd25];
	add.f64 	%fd6, %fd4, %fd5;
	add.s64 	%rd26, %rd5, -1;
	setp.ne.s64 	%p7, %rd26, %rd2;
	selp.u64 	%rd27, 1, 0, %p7;
	add.s64 	%rd28, %rd2, %rd27;
	mad.lo.s64 	%rd29, %rd28, %rd5, %rd1;
	shl.b64 	%rd30, %rd29, 3;
	add.s64 	%rd31, %rd7, %rd30;
	ld.global.f64 	%fd7, [%rd31];
	add.f64 	%fd8, %fd6, %fd7;
	mul.f64 	%fd9, %fd8, 0d3FD0000000000000;
	add.s64 	%rd32, %rd11, %rd1;
	shl.b64 	%rd33, %rd32, 3;
	add.s64 	%rd34, %rd8, %rd33;
	st.global.f64 	[%rd34], %fd9;
$L__BB0_2:
	ret;

}
	// .globl	_Z15initializeArrayPdyyiPKyPKd
.visible .entry _Z15initializeArrayPdyyiPKyPKd(
	.param .u64 .ptr .align 1 _Z15initializeArrayPdyyiPKyPKd_param_0,
	.param .u64 _Z15initializeArrayPdyyiPKyPKd_param_1,
	.param .u64 _Z15initializeArrayPdyyiPKyPKd_param_2,
	.param .u32 _Z15initializeArrayPdyyiPKyPKd_param_3,
	.param .u64 .ptr .align 1 _Z15initializeArrayPdyyiPKyPKd_param_4,
	.param .u64 .ptr .align 1 _Z15initializeArrayPdyyiPKyPKd_param_5
)
{
	.reg .pred 	%p<8>;
	.reg .b32 	%r<15>;
	.reg .b64 	%rd<21>;
	.reg .b64 	%fd<2>;

	ld.param.u64 	%rd6, [_Z15initializeArrayPdyyiPKyPKd_param_0];
	ld.param.u64 	%rd7, [_Z15initializeArrayPdyyiPKyPKd_param_1];
	ld.param.u64 	%rd10, [_Z15initializeArrayPdyyiPKyPKd_param_2];
	ld.param.u32 	%r3, [_Z15initializeArrayPdyyiPKyPKd_param_3];
	ld.param.u64 	%rd8, [_Z15initializeArrayPdyyiPKyPKd_param_4];
	ld.param.u64 	%rd9, [_Z15initializeArrayPdyyiPKyPKd_param_5];
	mov.u32 	%r4, %ctaid.x;
	mov.u32 	%r5, %ntid.x;
	mov.u32 	%r6, %tid.x;
	mad.lo.s32 	%r7, %r4, %r5, %r6;
	cvt.u64.u32 	%rd1, %r7;
	mov.u32 	%r8, %ctaid.y;
	mov.u32 	%r9, %ntid.y;
	mov.u32 	%r10, %tid.y;
	mad.lo.s32 	%r11, %r8, %r9, %r10;
	cvt.u64.u32 	%rd2, %r11;
	setp.le.u64 	%p1, %rd7, %rd2;
	setp.le.u64 	%p2, %rd10, %rd1;
	or.pred  	%p3, %p1, %p2;
	@%p3 bra 	$L__BB1_7;
	cvta.to.global.u64 	%rd11, %rd6;
	mad.lo.s64 	%rd12, %rd7, %rd2, %rd1;
	shl.b64 	%rd13, %rd12, 3;
	add.s64 	%rd3, %rd11, %rd13;
	mov.b64 	%rd14, 0;
	st.global.u64 	[%rd3], %rd14;
	setp.lt.s32 	%p4, %r3, 1;
	@%p4 bra 	$L__BB1_7;
	cvta.to.global.u64 	%rd4, %rd8;
	mov.b32 	%r14, 0;
$L__BB1_3:
	shl.b32 	%r13, %r14, 1;
	mul.wide.u32 	%rd15, %r13, 8;
	add.s64 	%rd5, %rd4, %rd15;
	ld.global.u64 	%rd16, [%rd5];
	setp.ne.s64 	%p5, %rd16, %rd2;
	@%p5 bra 	$L__BB1_6;
	ld.global.u64 	%rd17, [%rd5+8];
	setp.ne.s64 	%p6, %rd17, %rd1;
	@%p6 bra 	$L__BB1_6;
	cvta.to.global.u64 	%rd18, %rd9;
	mul.wide.u32 	%rd19, %r14, 8;
	add.s64 	%rd20, %rd18, %rd19;
	ld.global.f64 	%fd1, [%rd20];
	st.global.f64 	[%rd3], %fd1;
	bra.uni 	$L__BB1_7;
$L__BB1_6:
	add.s32 	%r14, %r14, 1;
	setp.ne.s32 	%p7, %r14, %r3;
	@%p7 bra 	$L__BB1_3;
$L__BB1_7:
	ret;

}


// ===== COMPILED SASS (sm_100) =====

	.target	sm_100

	.elftype	@"ET_EXEC"


//--------------------- .note.nv.tkinfo           --------------------------
	.section	.note.nv.tkinfo,"",@"SHT_NOTE"
	.sectionflags	@"SHF_NOTE_NV_TKINFO"
	.tkinfo
        /*0018*/ 	.word	0x00000002
        /*0030*/ 	.string	""
        /*0030*/ 	.string	"ptxas"
        /*0030*/ 	.string	"Cuda compilation tools, release 13.0, V13.0.88"
        /*0030*/ 	.string	"Build cuda_13.0.r13.0/compiler.36424714_0"
        /*0030*/ 	.string	"-arch sm_100 -m 64 "



//--------------------- .note.nv.cuinfo           --------------------------
	.section	.note.nv.cuinfo,"",@"SHT_NOTE"
	.sectionflags	@"SHF_NOTE_NV_CUINFO"
        /*0018*/ 	.short	0x0002
        /*001a*/ 	.short	0x0064
        /*001c*/ 	.short	0x0082
	.zero		2


//--------------------- .nv.info                  --------------------------
	.section	.nv.info,"",@"SHT_CUDA_INFO"
	.align	4


	//----- nvinfo : EIATTR_REGCOUNT
	.align		4
        /*0000*/ 	.byte	0x04, 0x2f
        /*0002*/ 	.short	(.L_1 - .L_0)
	.align		4
.L_0:
        /*0004*/ 	.word	index@(_Z13calculateNextPdS_yy)
        /*0008*/ 	.word	0x00000014


	//----- nvinfo : EIATTR_FRAME_SIZE
	.align		4
.L_1:
        /*000c*/ 	.byte	0x04, 0x11
        /*000e*/ 	.short	(.L_3 - .L_2)
	.align		4
.L_2:
        /*0010*/ 	.word	index@(_Z13calculateNextPdS_yy)
        /*0014*/ 	.word	0x00000000


	//----- nvinfo : EIATTR_REGCOUNT
	.align		4
.L_3:
        /*0018*/ 	.byte	0x04, 0x2f
        /*001a*/ 	.short	(.L_5 - .L_4)
	.align		4
.L_4:
        /*001c*/ 	.word	index@(_Z15initializeArrayPdyyiPKyPKd)
        /*0020*/ 	.word	0x00000012


	//----- nvinfo : EIATTR_FRAME_SIZE
	.align		4
.L_5:
        /*0024*/ 	.byte	0x04, 0x11
        /*0026*/ 	.short	(.L_7 - .L_6)
	.align		4
.L_6:
        /*0028*/ 	.word	index@(_Z15initializeArrayPdyyiPKyPKd)
        /*002c*/ 	.word	0x00000000


	//----- nvinfo : EIATTR_MIN_STACK_SIZE
	.align		4
.L_7:
        /*0030*/ 	.byte	0x04, 0x12
        /*0032*/ 	.short	(.L_9 - .L_8)
	.align		4
.L_8:
        /*0034*/ 	.word	index@(_Z15initializeArrayPdyyiPKyPKd)
        /*0038*/ 	.word	0x00000000


	//----- nvinfo : EIATTR_MIN_STACK_SIZE
	.align		4
.L_9:
        /*003c*/ 	.byte	0x04, 0x12
        /*003e*/ 	.short	(.L_11 - .L_10)
	.align		4
.L_10:
        /*0040*/ 	.word	index@(_Z13calculateNextPdS_yy)
        /*0044*/ 	.word	0x00000000
.L_11:


//--------------------- .nv.compat                --------------------------
	.section	.nv.compat,"",@"SHT_CUDA_COMPAT_INFO"
	.align	4
        /*0000*/ 	.byte	0x02, 0x09, 0x00, 0x00, 0x02, 0x02, 0x01, 0x00, 0x02, 0x05, 0x05, 0x00, 0x03, 0x07, 0x01, 0x01
        /*0010*/ 	.byte	0x02, 0x03, 0x00, 0x00, 0x02, 0x06, 0x01, 0x00, 0x04, 0x0b, 0x08, 0x00, 0x01, 0x00, 0x00, 0x00
        /*0020*/ 	.byte	0x00, 0x00, 0x00, 0x00


//--------------------- .nv.info._Z15initializeArrayPdyyiPKyPKd --------------------------
	.section	.nv.info._Z15initializeArrayPdyyiPKyPKd,"",@"SHT_CUDA_INFO"
	.sectionflags	@""
	.align	4


	//----- nvinfo : EIATTR_CUDA_API_VERSION
	.align		4
        /*0000*/ 	.byte	0x04, 0x37
        /*0002*/ 	.short	(.L_13 - .L_12)
.L_12:
        /*0004*/ 	.word	0x00000082


	//----- nvinfo : EIATTR_KPARAM_INFO
	.align		4
.L_13:
        /*0008*/ 	.byte	0x04, 0x17
        /*000a*/ 	.short	(.L_15 - .L_14)
.L_14:
        /*000c*/ 	.word	0x00000000
        /*0010*/ 	.short	0x0005
        /*0012*/ 	.short	0x0028
        /*0014*/ 	.byte	0x00, 0xf5, 0x21, 0x00


	//----- nvinfo : EIATTR_KPARAM_INFO
	.align		4
.L_15:
        /*0018*/ 	.byte	0x04, 0x17
        /*001a*/ 	.short	(.L_17 - .L_16)
.L_16:
        /*001c*/ 	.word	0x00000000
        /*0020*/ 	.short	0x0004
        /*0022*/ 	.short	0x0020
        /*0024*/ 	.byte	0x00, 0xf5, 0x21, 0x00


	//----- nvinfo : EIATTR_KPARAM_INFO
	.align		4
.L_17:
        /*0028*/ 	.byte	0x04, 0x17
        /*002a*/ 	.short	(.L_19 - .L_18)
.L_18:
        /*002c*/ 	.word	0x00000000
        /*0030*/ 	.short	0x0003
        /*0032*/ 	.short	0x0018
        /*0034*/ 	.byte	0x00, 0xf0, 0x11, 0x00


	//----- nvinfo : EIATTR_KPARAM_INFO
	.align		4
.L_19:
        /*0038*/ 	.byte	0x04, 0x17
        /*003a*/ 	.short	(.L_21 - .L_20)
.L_20:
        /*003c*/ 	.word	0x00000000
        /*0040*/ 	.short	0x0002
        /*0042*/ 	.short	0x0010
        /*0044*/ 	.byte	0x00, 0xf0, 0x21, 0x00


	//----- nvinfo : EIATTR_KPARAM_INFO
	.align		4
.L_21:
        /*0048*/ 	.byte	0x04, 0x17
        /*004a*/ 	.short	(.L_23 - .L_22)
.L_22:
        /*004c*/ 	.word	0x00000000
        /*0050*/ 	.short	0x0001
        /*0052*/ 	.short	0x0008
        /*0054*/ 	.byte	0x00, 0xf0, 0x21, 0x00


	//----- nvinfo : EIATTR_KPARAM_INFO
	.align		4
.L_23:
        /*0058*/ 	.byte	0x04, 0x17
        /*005a*/ 	.short	(.L_25 - .L_24)
.L_24:
        /*005c*/ 	.word	0x00000000
        /*0060*/ 	.short	0x0000
        /*0062*/ 	.short	0x0000
        /*0064*/ 	.byte	0x00, 0xf5, 0x21, 0x00


	//----- nvinfo : EIATTR_SPARSE_MMA_MASK
	.align		4
.L_25:
        /*0068*/ 	.byte	0x03, 0x50
        /*006a*/ 	.short	0x0000


	//----- nvinfo : EIATTR_MAXREG_COUNT
	.align		4
        /*006c*/ 	.byte	0x03, 0x1b
        /*006e*/ 	.short	0x00ff


	//----- nvinfo : EIATTR_MERCURY_ISA_VERSION
	.align		4
        /*0070*/ 	.byte	0x03, 0x5f
        /*0072*/ 	.short	0x0101


	//----- nvinfo : EIATTR_VRC_CTA_INIT_COUNT
	.align		4
        /*0074*/ 	.byte	0x02, 0x4a
	.zero		1
	.zero		1


	//----- nvinfo : EIATTR_EXIT_INSTR_OFFSETS
	.align		4
        /*0078*/ 	.byte	0x04, 0x1c
        /*007a*/ 	.short	(.L_27 - .L_26)


	//   ....[0]....
.L_26:
        /*007c*/ 	.word	0x000000f0


	//   ....[1]....
        /*0080*/ 	.word	0x000001a0


	//   ....[2]....
        /*0084*/ 	.word	0x000002d0


	//   ....[3]....
        /*0088*/ 	.word	0x00000320


	//----- nvinfo : EIATTR_CRS_STACK_SIZE
	.align		4
.L_27:
        /*008c*/ 	.byte	0x04, 0x1e
        /*008e*/ 	.short	(.L_29 - .L_28)
.L_28:
        /*0090*/ 	.word	0x00000000


	//----- nvinfo : EIATTR_CBANK_PARAM_SIZE
	.align		4
.L_29:
        /*0094*/ 	.byte	0x03, 0x19
        /*0096*/ 	.short	0x0030


	//----- nvinfo : EIATTR_PARAM_CBANK
	.align		4
        /*0098*/ 	.byte	0x04, 0x0a
        /*009a*/ 	.short	(.L_31 - .L_30)
	.align		4
.L_30:
        /*009c*/ 	.word	index@(.nv.constant0._Z15initializeArrayPdyyiPKyPKd)
        /*00a0*/ 	.short	0x0380
        /*00a2*/ 	.short	0x0030


	//----- nvinfo : EIATTR_SW_WAR
	.align		4
.L_31:
        /*00a4*/ 	.byte	0x04, 0x36
        /*00a6*/ 	.short	(.L_33 - .L_32)
.L_32:
        /*00a8*/ 	.word	0x00000008
.L_33:


//--------------------- .nv.info._Z13calculateNextPdS_yy --------------------------
	.section	.nv.info._Z13calculateNextPdS_yy,"",@"SHT_CUDA_INFO"
	.sectionflags	@""
	.align	4


	//----- nvinfo : EIATTR_CUDA_API_VERSION
	.align		4
        /*0000*/ 	.byte	0x04, 0x37
        /*0002*/ 	.short	(.L_35 - .L_34)
.L_34:
        /*0004*/ 	.word	0x00000082


	//----- nvinfo : EIATTR_KPARAM_INFO
	.align		4
.L_35:
        /*0008*/ 	.byte	0x04, 0x17
        /*000a*/ 	.short	(.L_37 - .L_36)
.L_36:
        /*000c*/ 	.word	0x00000000
        /*0010*/ 	.short	0x0003
        /*0012*/ 	.short	0x0018
        /*0014*/ 	.byte	0x00, 0xf0, 0x21, 0x00


	//----- nvinfo : EIATTR_KPARAM_INFO
	.align		4
.L_37:
        /*0018*/ 	.byte	0x04, 0x17
        /*001a*/ 	.short	(.L_39 - .L_38)
.L_38:
        /*001c*/ 	.word	0x00000000
        /*0020*/ 	.short	0x0002
        /*0022*/ 	.short	0x0010
        /*0024*/ 	.byte	0x00, 0xf0, 0x21, 0x00


	//----- nvinfo : EIATTR_KPARAM_INFO
	.align		4
.L_39:
        /*0028*/ 	.byte	0x04, 0x17
        /*002a*/ 	.short	(.L_41 - .L_40)
.L_40:
        /*002c*/ 	.word	0x00000000
        /*0030*/ 	.short	0x0001
        /*0032*/ 	.short	0x0008
        /*0034*/ 	.byte	0x00, 0xf5, 0x21, 0x00


	//----- nvinfo : EIATTR_KPARAM_INFO
	.align		4
.L_41:
        /*0038*/ 	.byte	0x04, 0x17
        /*003a*/ 	.short	(.L_43 - .L_42)
.L_42:
        /*003c*/ 	.word	0x00000000
        /*0040*/ 	.short	0x0000
        /*0042*/ 	.short	0x0000
        /*0044*/ 	.byte	0x00, 0xf5, 0x21, 0x00


	//----- nvinfo : EIATTR_SPARSE_MMA_MASK
	.align		4
.L_43:
        /*0048*/ 	.byte	0x03, 0x50
        /*004a*/ 	.short	0x0000


	//----- nvinfo : EIATTR_MAXREG_COUNT
	.align		4
        /*004c*/ 	.byte	0x03, 0x1b
        /*004e*/ 	.short	0x00ff


	//----- nvinfo : EIATTR_MERCURY_ISA_VERSION
	.align		4
        /*0050*/ 	.byte	0x03, 0x5f
        /*0052*/ 	.short	0x0101


	//----- nvinfo : EIATTR_VRC_CTA_INIT_COUNT
	.align		4
        /*0054*/ 	.byte	0x02, 0x4a
	.zero		1
	.zero		1


	//----- nvinfo : EIATTR_EXIT_INSTR_OFFSETS
	.align		4
        /*0058*/ 	.byte	0x04, 0x1c
        /*005a*/ 	.short	(.L_45 - .L_44)


	//   ....[0]....
.L_44:
        /*005c*/ 	.word	0x000000e0


	//   ....[1]....
        /*0060*/ 	.word	0x000004d0


	//----- nvinfo : EIATTR_CBANK_PARAM_SIZE
	.align		4
.L_45:
        /*0064*/ 	.byte	0x03, 0x19
        /*0066*/ 	.short	0x0020


	//----- nvinfo : EIATTR_PARAM_CBANK
	.align		4
        /*0068*/ 	.byte	0x04, 0x0a
        /*006a*/ 	.short	(.L_47 - .L_46)
	.align		4
.L_46:
        /*006c*/ 	.word	index@(.nv.constant0._Z13calculateNextPdS_yy)
        /*0070*/ 	.short	0x0380
        /*0072*/ 	.short	0x0020


	//----- nvinfo : EIATTR_SW_WAR
	.align		4
.L_47:
        /*0074*/ 	.byte	0x04, 0x36
        /*0076*/ 	.short	(.L_49 - .L_48)
.L_48:
        /*0078*/ 	.word	0x00000008
.L_49:


//--------------------- .nv.callgraph             --------------------------
	.section	.nv.callgraph,"",@"SHT_CUDA_CALLGRAPH"
	.align	4
	.sectionentsize	8
	.align		4
        /*0000*/ 	.word	0x00000000
	.align		4
        /*0004*/ 	.word	0xffffffff
	.align		4
        /*0008*/ 	.word	0x00000000
	.align		4
        /*000c*/ 	.word	0xfffffffe
	.align		4
        /*0010*/ 	.word	0x00000000
	.align		4
        /*0014*/ 	.word	0xfffffffd
	.align		4
        /*0018*/ 	.word	0x00000000
	.align		4
        /*001c*/ 	.word	0xfffffffc


//--------------------- .text._Z15initializeArrayPdyyiPKyPKd --------------------------
	.section	.text._Z15initializeArrayPdyyiPKyPKd,"ax",@progbits
	.align	128
        .global         _Z15initializeArrayPdyyiPKyPKd
        .type           _Z15initializeArrayPdyyiPKyPKd,@function
        .size           _Z15initializeArrayPdyyiPKyPKd,(.L_x_6 - _Z15initializeArrayPdyyiPKyPKd)
        .other          _Z15initializeArrayPdyyiPKyPKd,@"STO_CUDA_ENTRY STV_DEFAULT"
_Z15initializeArrayPdyyiPKyPKd:
.text._Z15initializeArrayPdyyiPKyPKd:
[----:B------:R-:W-:Y:S01]  /*0000*/  LDC R1, c[0x0][0x37c] ;  /* 0x0000df00ff017b82 */ /* 0x000fe20000000800 */
[----:B------:R-:W0:Y:S07]  /*0010*/  S2R R7, SR_TID.X ;  /* 0x0000000000077919 */ /* 0x000e2e0000002100 */
[----:B------:R-:W0:Y:S01]  /*0020*/  S2UR UR4, SR_CTAID.X ;  /* 0x00000000000479c3 */ /* 0x000e220000002500 */
[----:B------:R-:W1:Y:S01]  /*0030*/  LDCU.64 UR6, c[0x0][0x390] ;  /* 0x00007200ff0677ac */ /* 0x000e620008000a00 */
[----:B------:R-:W2:Y:S01]  /*0040*/  S2R R0, SR_TID.Y ;  /* 0x0000000000007919 */ /* 0x000ea20000002200 */
[----:B------:R-:W3:Y:S05]  /*0050*/  LDCU.64 UR8, c[0x0][0x388] ;  /* 0x00007100ff0877ac */ /* 0x000eea0008000a00 */
[----:B------:R-:W0:Y:S08]  /*0060*/  LDC R6, c[0x0][0x360] ;  /* 0x0000d800ff067b82 */ /* 0x000e300000000800 */
[----:B------:R-:W2:Y:S08]  /*0070*/  S2UR UR5, SR_CTAID.Y ;  /* 0x00000000000579c3 */ /* 0x000eb00000002600 */
[----:B------:R-:W2:Y:S01]  /*0080*/  LDC R13, c[0x0][0x364] ;  /* 0x0000d900ff0d7b82 */ /* 0x000ea20000000800 */
[----:B0-----:R-:W-:-:S05]  /*0090*/  IMAD R6, R6, UR4, R7 ;  /* 0x0000000406067c24 */ /* 0x001fca000f8e0207 */
[----:B-1----:R-:W-:-:S04]  /*00a0*/  ISETP.GE.U32.AND P0, PT, R6, UR6, PT ;  /* 0x0000000606007c0c */ /* 0x002fc8000bf06070 */
[----:B------:R-:W-:Y:S01]  /*00b0*/  ISETP.GE.U32.AND.EX P0, PT, RZ, UR7, PT, P0 ;  /* 0x00000007ff007c0c */ /* 0x000fe2000bf06100 */
[----:B--2---:R-:W-:-:S05]  /*00c0*/  IMAD R13, R13, UR5, R0 ;  /* 0x000000050d0d7c24 */ /* 0x004fca000f8e0200 */
[----:B---3--:R-:W-:-:S04]  /*00d0*/  ISETP.GE.U32.AND P1, PT, R13, UR8, PT ;  /* 0x000000080d007c0c */ /* 0x008fc8000bf26070 */
[----:B------:R-:W-:-:S13]  /*00e0*/  ISETP.GE.U32.OR.EX P0, PT, RZ, UR9, P0, P1 ;  /* 0x00000009ff007c0c */ /* 0x000fda0008706510 */
[----:B------:R-:W-:Y:S05]  /*00f0*/  @P0 EXIT ;  /* 0x000000000000094d */ /* 0x000fea0003800000 */
[----:B------:R-:W0:Y:S01]  /*0100*/  LDC R0, c[0x0][0x398] ;  /* 0x0000e600ff007b82 */ /* 0x000e220000000800 */
[----:B------:R-:W1:Y:S01]  /*0110*/  LDCU.64 UR6, c[0x0][0x380] ;  /* 0x00007000ff0677ac */ /* 0x000e620008000a00 */
[----:B------:R-:W-:Y:S01]  /*0120*/  IMAD.MOV.U32 R7, RZ, RZ, RZ ;  /* 0x000000ffff077224 */ /* 0x000fe200078e00ff */
[----:B------:R-:W2:Y:S01]  /*0130*/  LDCU.64 UR4, c[0x0][0x358] ;  /* 0x00006b00ff0477ac */ /* 0x000ea20008000a00 */
[----:B------:R-:W-:-:S04]  /*0140*/  IMAD.WIDE.U32 R4, R13, UR8, R6 ;  /* 0x000000080d047c25 */ /* 0x000fc8000f8e0006 */
[----:B------:R-:W-:Y:S01]  /*0150*/  IMAD R3, R13, UR9, R5 ;  /* 0x000000090d037c24 */ /* 0x000fe2000f8e0205 */
[----:B-1----:R-:W-:-:S04]  /*0160*/  LEA R2, P1, R4, UR6, 0x3 ;  /* 0x0000000604027c11 */ /* 0x002fc8000f8218ff */
[----:B------:R-:W-:Y:S02]  /*0170*/  LEA.HI.X R3, R4, UR7, R3, 0x3, P1 ;  /* 0x0000000704037c11 */ /* 0x000fe400088f1c03 */
[----:B0-----:R-:W-:-:S03]  /*0180*/  ISETP.GE.AND P0, PT, R0, 0x1, PT ;  /* 0x000000010000780c */ /* 0x001fc60003f06270 */
[----:B--2---:R0:W-:Y:S10]  /*0190*/  STG.E.64 desc[UR4][R2.64], RZ ;  /* 0x000000ff02007986 */ /* 0x0041f4000c101b04 */
[----:B0-----:R-:W-:Y:S05]  /*01a0*/  @!P0 EXIT ;  /* 0x000000000000894d */ /* 0x001fea0003800000 */
[----:B------:R-:W0:Y:S01]  /*01b0*/  LDC.64 R8, c[0x0][0x3a0] ;  /* 0x0000e800ff087b82 */ /* 0x000e220000000a00 */
[----:B------:R-:W-:Y:S01]  /*01c0*/  IMAD.MOV.U32 R15, RZ, RZ, RZ ;  /* 0x000000ffff0f7224 */ /* 0x000fe200078e00ff */
[----:B------:R-:W1:Y:S06]  /*01d0*/  LDCU UR6, c[0x0][0x398] ;  /* 0x00007300ff0677ac */ /* 0x000e6c0008000800 */
.L_x_3:
[----:B------:R-:W-:-:S04]  /*01e0*/  IMAD.SHL.U32 R11, R15, 0x2, RZ ;  /* 0x000000020f0b7824 */ /* 0x000fc800078e00ff */
[----:B0-----:R-:W-:-:S05]  /*01f0*/  IMAD.WIDE.U32 R10, R11, 0x8, R8 ;  /* 0x000000080b0a7825 */ /* 0x001fca00078e0008 */
[----:B------:R-:W2:Y:S01]  /*0200*/  LDG.E.64 R4, desc[UR4][R10.64] ;  /* 0x000000040a047981 */ /* 0x000ea2000c1e1b00 */
[----:B------:R-:W-:Y:S01]  /*0210*/  BSSY.RECONVERGENT B0, `(.L_x_0) ;  /* 0x0000008000007945 */ /* 0x000fe20003800200 */
[----:B--2---:R-:W-:-:S04]  /*0220*/  ISETP.NE.U32.AND P0, PT, R4, R13, PT ;  /* 0x0000000d0400720c */ /* 0x004fc80003f05070 */
[----:B------:R-:W-:-:S13]  /*0230*/  ISETP.NE.AND.EX P0, PT, R5, RZ, PT, P0 ;  /* 0x000000ff0500720c */ /* 0x000fda0003f05300 */
[----:B------:R-:W-:Y:S05]  /*0240*/  @P0 BRA `(.L_x_1) ;  /* 0x0000000000100947 */ /* 0x000fea0003800000 */
[----:B------:R-:W2:Y:S02]  /*0250*/  LDG.E.64 R4, desc[UR4][R10.64+0x8] ;  /* 0x000008040a047981 */ /* 0x000ea4000c1e1b00 */
[----:B--2---:R-:W-:-:S04]  /*0260*/  ISETP.NE.U32.AND P0, PT, R4, R6, PT ;  /* 0x000000060400720c */ /* 0x004fc80003f05070 */
[----:B------:R-:W-:-:S13]  /*0270*/  ISETP.NE.AND.EX P0, PT, R5, RZ, PT, P0 ;  /* 0x000000ff0500720c */ /* 0x000fda0003f05300 */
[----:B------:R-:W-:Y:S05]  /*0280*/  @!P0 BRA `(.L_x_2) ;  /* 0x0000000000148947 */ /* 0x000fea0003800000 */
.L_x_1:
[----:B-1----:R-:W-:Y:S05]  /*0290*/  BSYNC.RECONVERGENT B0 ;  /* 0x0000000000007941 */ /* 0x002fea0003800200 */
.L_x_0:
[----:B------:R-:W-:-:S05]  /*02a0*/  VIADD R15, R15, 0x1 ;  /* 0x000000010f0f7836 */ /* 0x000fca0000000000 */
[----:B------:R-:W-:-:S13]  /*02b0*/  ISETP.NE.AND P0, PT, R15, UR6, PT ;  /* 0x000000060f007c0c */ /* 0x000fda000bf05270 */
[----:B------:R-:W-:Y:S05]  /*02c0*/  @P0 BRA `(.L_x_3) ;  /* 0xfffffffc00c40947 */ /* 0x000fea000383ffff */
[----:B------:R-:W-:Y:S05]  /*02d0*/  EXIT ;  /* 0x000000000000794d */ /* 0x000fea0003800000 */
.L_x_2:
[----:B------:R-:W0:Y:S02]  /*02e0*/  LDC.64 R4, c[0x0][0x3a8] ;  /* 0x0000ea00ff047b82 */ /* 0x000e240000000a00 */
[----:B0-----:R-:W-:-:S06]  /*02f0*/  IMAD.WIDE.U32 R4, R15, 0x8, R4 ;  /* 0x000000080f047825 */ /* 0x001fcc00078e0004 */
[----:B------:R-:W2:Y:S04]  /*0300*/  LDG.E.64 R4, desc[UR4][R4.64] ;  /* 0x0000000404047981 */ /* 0x000ea8000c1e1b00 */
[----:B--2---:R-:W-:Y:S01]  /*0310*/  STG.E.64 desc[UR4][R2.64], R4 ;  /* 0x0000000402007986 */ /* 0x004fe2000c101b04 */
[----:B-1----:R-:W-:Y:S05]  /*0320*/  EXIT ;  /* 0x000000000000794d */ /* 0x002fea0003800000 */
.L_x_4:
[----:B------:R-:W-:-:S00]  /*0330*/  BRA `(.L_x_4) ;  /* 0xfffffffc00fc7947 */ /* 0x000fc0000383ffff */
[----:B------:R-:W-:-:S00]  /*0340*/  NOP ;  /* 0x0000000000007918 */ /* 0x000fc00000000000 */
        /* <DEDUP_REMOVED lines=11> */
.L_x_6:


//--------------------- .text._Z13calculateNextPdS_yy --------------------------
	.section	.text._Z13calculateNextPdS_yy,"ax",@progbits
	.align	128
        .global         _Z13calculateNextPdS_yy
        .type           _Z13calculateNextPdS_yy,@function
        .size           _Z13calculateNextPdS_yy,(.L_x_7 - _Z13calculateNextPdS_yy)
        .other          _Z13calculateNextPdS_yy,@"STO_CUDA_ENTRY STV_DEFAULT"
_Z13calculateNextPdS_yy:
.text._Z13calculateNextPdS_yy:
[----:B------:R-:W-:Y:S01]  /*0000*/  LDC R1, c[0x0][0x37c] ;  /* 0x0000df00ff017b82 */ /* 0x000fe20000000800 */
[----:B------:R-:W0:Y:S07]  /*0010*/  S2R R3, SR_TID.X ;  /* 0x0000000000037919 */ /* 0x000e2e0000002100 */
[----:B------:R-:W0:Y:S01]  /*0020*/  S2UR UR4, SR_CTAID.X ;  /* 0x00000000000479c3 */ /* 0x000e220000002500 */
[----:B------:R-:W1:Y:S01]  /*0030*/  LDCU.128 UR12, c[0x0][0x390] ;  /* 0x00007200ff0c77ac */ /* 0x000e620008000c00 */
[----:B------:R-:W2:Y:S06]  /*0040*/  S2R R0, SR_TID.Y ;  /* 0x0000000000007919 */ /* 0x000eac0000002200 */
[----:B------:R-:W0:Y:S08]  /*0050*/  LDC R2, c[0x0][0x360] ;  /* 0x0000d800ff027b82 */ /* 0x000e300000000800 */
[----:B------:R-:W2:Y:S08]  /*0060*/  S2UR UR5, SR_CTAID.Y ;  /* 0x00000000000579c3 */ /* 0x000eb00000002600 */
[----:B------:R-:W2:Y:S01]  /*0070*/  LDC R5, c[0x0][0x364] ;  /* 0x0000d900ff057b82 */ /* 0x000ea20000000800 */
[----:B0-----:R-:W-:-:S05]  /*0080*/  IMAD R2, R2, UR4, R3 ;  /* 0x0000000402027c24 */ /* 0x001fca000f8e0203 */
[----:B-1----:R-:W-:-:S04]  /*0090*/  ISETP.GE.U32.AND P0, PT, R2, UR14, PT ;  /* 0x0000000e02007c0c */ /* 0x002fc8000bf06070 */
[----:B------:R-:W-:Y:S01]  /*00a0*/  ISETP.GE.U32.AND.EX P0, PT, RZ, UR15, PT, P0 ;  /* 0x0000000fff007c0c */ /* 0x000fe2000bf06100 */
[----:B--2---:R-:W-:-:S05]  /*00b0*/  IMAD R5, R5, UR5, R0 ;  /* 0x0000000505057c24 */ /* 0x004fca000f8e0200 */
[----:B------:R-:W-:-:S04]  /*00c0*/  ISETP.GE.U32.AND P1, PT, R5, UR12, PT ;  /* 0x0000000c05007c0c */ /* 0x000fc8000bf26070 */
[----:B------:R-:W-:-:S13]  /*00d0*/  ISETP.GE.U32.OR.EX P0, PT, RZ, UR13, P0, P1 ;  /* 0x0000000dff007c0c */ /* 0x000fda0008706510 */
[----:B------:R-:W-:Y:S05]  /*00e0*/  @P0 EXIT ;  /* 0x000000000000094d */ /* 0x000fea0003800000 */
[----:B------:R-:W-:Y:S01]  /*00f0*/  UIADD3 UR7, UP0, UPT, UR14, -0x1, URZ ;  /* 0xffffffff0e077890 */ /* 0x000fe2000ff1e0ff */
[C---:B------:R-:W-:Y:S01]  /*0100*/  IADD3 R8, P0, PT, R2.reuse, -0x1, RZ ;  /* 0xffffffff02087810 */ /* 0x040fe20007f1e0ff */
[----:B------:R-:W0:Y:S01]  /*0110*/  LDCU.128 UR16, c[0x0][0x380] ;  /* 0x00007000ff1077ac */ /* 0x000e220008000c00 */
[C---:B------:R-:W-:Y:S01]  /*0120*/  ISETP.NE.AND P1, PT, R2.reuse, RZ, PT ;  /* 0x000000ff0200720c */ /* 0x040fe20003f25270 */
[C---:B------:R-:W-:Y:S01]  /*0130*/  IMAD R0, R5.reuse, UR13, RZ ;  /* 0x0000000d05007c24 */ /* 0x040fe2000f8e02ff */
[----:B------:R-:W-:Y:S01]  /*0140*/  IADD3 R11, P2, PT, R5, -0x1, RZ ;  /* 0xffffffff050b7810 */ /* 0x000fe20007f5e0ff */
[----:B------:R-:W-:Y:S01]  /*0150*/  UIADD3.X UR8, UPT, UPT, UR15, -0x1, URZ, UP0, !UPT ;  /* 0xffffffff0f087890 */ /* 0x000fe200087fe4ff */
[----:B------:R-:W-:Y:S01]  /*0160*/  IMAD.X R3, RZ, RZ, -0x1, P0 ;  /* 0xffffffffff037424 */ /* 0x000fe200000e06ff */
[----:B------:R-:W-:Y:S01]  /*0170*/  ISETP.NE.U32.AND P0, PT, R2, UR7, PT ;  /* 0x0000000702007c0c */ /* 0x000fe2000bf05070 */
[----:B------:R-:W-:Y:S01]  /*0180*/  UIADD3 UR6, UP1, UPT, UR12, -0x1, URZ ;  /* 0xffffffff0c067890 */ /* 0x000fe2000ff3e0ff */
[----:B------:R-:W-:Y:S01]  /*0190*/  SEL R8, R8, RZ, P1 ;  /* 0x000000ff08087207 */ /* 0x000fe20000800000 */
[----:B------:R-:W1:Y:S01]  /*01a0*/  LDCU.64 UR4, c[0x0][0x358] ;  /* 0x00006b00ff0477ac */ /* 0x000e620008000a00 */
[----:B------:R-:W-:-:S02]  /*01b0*/  ISETP.NE.AND.EX P0, PT, RZ, UR8, PT, P0 ;  /* 0x00000008ff007c0c */ /* 0x000fc4000bf05300 */
[----:B------:R-:W-:Y:S01]  /*01c0*/  SEL R9, R3, RZ, P1 ;  /* 0x000000ff03097207 */ /* 0x000fe20000800000 */
[----:B------:R-:W-:Y:S01]  /*01d0*/  UIADD3.X UR7, UPT, UPT, UR13, -0x1, URZ, UP1, !UPT ;  /* 0xffffffff0d077890 */ /* 0x000fe20008ffe4ff */
[C---:B------:R-:W-:Y:S01]  /*01e0*/  ISETP.NE.U32.AND P1, PT, R5.reuse, UR6, PT ;  /* 0x0000000605007c0c */ /* 0x040fe2000bf25070 */
[----:B------:R-:W-:Y:S01]  /*01f0*/  IMAD.X R3, RZ, RZ, -0x1, P2 ;  /* 0xffffffffff037424 */ /* 0x000fe200010e06ff */
[----:B------:R-:W-:Y:S01]  /*0200*/  SEL R15, RZ, 0x1, !P0 ;  /* 0x00000001ff0f7807 */ /* 0x000fe20004000000 */
[C---:B------:R-:W-:Y:S01]  /*0210*/  IMAD.WIDE.U32 R8, R5.reuse, UR12, R8 ;  /* 0x0000000c05087c25 */ /* 0x040fe2000f8e0008 */
[----:B------:R-:W-:Y:S02]  /*0220*/  ISETP.NE.AND P3, PT, R5, RZ, PT ;  /* 0x000000ff0500720c */ /* 0x000fe40003f65270 */
[----:B------:R-:W-:Y:S01]  /*0230*/  ISETP.NE.AND.EX P0, PT, RZ, UR7, PT, P1 ;  /* 0x00000007ff007c0c */ /* 0x000fe2000bf05310 */
[----:B------:R-:W-:Y:S01]  /*0240*/  IMAD.IADD R7, R9, 0x1, R0 ;  /* 0x0000000109077824 */ /* 0x000fe200078e0200 */
[----:B------:R-:W-:-:S02]  /*0250*/  IADD3 R14, P2, PT, R2, R15, RZ ;  /* 0x0000000f020e7210 */ /* 0x000fc40007f5e0ff */
[C---:B0-----:R-:W-:Y:S02]  /*0260*/  LEA R6, P1, R8.reuse, UR16, 0x3 ;  /* 0x0000001008067c11 */ /* 0x041fe4000f8218ff */
[----:B------:R-:W-:Y:S01]  /*0270*/  SEL R3, R3, RZ, P3 ;  /* 0x000000ff03037207 */ /* 0x000fe20001800000 */
[----:B------:R-:W-:Y:S01]  /*0280*/  IMAD.X R15, RZ, RZ, RZ, P2 ;  /* 0x000000ffff0f7224 */ /* 0x000fe200010e06ff */
[----:B------:R-:W-:Y:S02]  /*0290*/  SEL R4, RZ, 0x1, !P0 ;  /* 0x00000001ff047807 */ /* 0x000fe40004000000 */
[----:B------:R-:W-:Y:S01]  /*02a0*/  LEA.HI.X R7, R8, UR17, R7, 0x3, P1 ;  /* 0x0000001108077c11 */ /* 0x000fe200088f1c07 */
[----:B------:R-:W-:Y:S01]  /*02b0*/  IMAD R8, R3, UR12, RZ ;  /* 0x0000000c03087c24 */ /* 0x000fe2000f8e02ff */
[----:B------:R-:W-:Y:S01]  /*02c0*/  SEL R11, R11, RZ, P3 ;  /* 0x000000ff0b0b7207 */ /* 0x000fe20001800000 */
[C---:B------:R-:W-:Y:S01]  /*02d0*/  IMAD.WIDE.U32 R14, R5.reuse, UR12, R14 ;  /* 0x0000000c050e7c25 */ /* 0x040fe2000f8e000e */
[----:B------:R-:W-:-:S02]  /*02e0*/  IADD3 R13, P0, PT, R5, R4, RZ ;  /* 0x00000004050d7210 */ /* 0x000fc40007f1e0ff */
[----:B-1----:R-:W2:Y:S01]  /*02f0*/  LDG.E.64 R6, desc[UR4][R6.64] ;  /* 0x0000000406067981 */ /* 0x002ea2000c1e1b00 */
[----:B------:R-:W-:Y:S02]  /*0300*/  IMAD.MOV.U32 R3, RZ, RZ, RZ ;  /* 0x000000ffff037224 */ /* 0x000fe400078e00ff */
[C---:B------:R-:W-:Y:S02]  /*0310*/  IMAD R17, R11.reuse, UR13, R8 ;  /* 0x0000000d0b117c24 */ /* 0x040fe4000f8e0208 */
[----:B------:R-:W-:Y:S01]  /*0320*/  IMAD.X R4, RZ, RZ, RZ, P0 ;  /* 0x000000ffff047224 */ /* 0x000fe200000e06ff */
[----:B------:R-:W-:Y:S01]  /*0330*/  LEA R8, P0, R14, UR16, 0x3 ;  /* 0x000000100e087c11 */ /* 0x000fe2000f8018ff */
[----:B------:R-:W-:Y:S02]  /*0340*/  IMAD.IADD R9, R0, 0x1, R15 ;  /* 0x0000000100097824 */ /* 0x000fe400078e020f */
[----:B------:R-:W-:-:S03]  /*0350*/  IMAD.WIDE.U32 R10, R11, UR12, R2 ;  /* 0x0000000c0b0a7c25 */ /* 0x000fc6000f8e0002 */
[----:B------:R-:W-:Y:S01]  /*0360*/  LEA.HI.X R9, R14, UR17, R9, 0x3, P0 ;  /* 0x000000110e097c11 */ /* 0x000fe200080f1c09 */
[----:B------:R-:W-:Y:S01]  /*0370*/  IMAD.IADD R11, R11, 0x1, R17 ;  /* 0x000000010b0b7824 */ /* 0x000fe200078e0211 */
[----:B------:R-:W-:Y:S01]  /*0380*/  LEA R12, P0, R10, UR16, 0x3 ;  /* 0x000000100a0c7c11 */ /* 0x000fe2000f8018ff */
[----:B------:R-:W-:Y:S02]  /*0390*/  IMAD R4, R4, UR12, RZ ;  /* 0x0000000c04047c24 */ /* 0x000fe4000f8e02ff */
[C---:B------:R-:W-:Y:S01]  /*03a0*/  IMAD.WIDE.U32 R14, R13.reuse, UR12, R2 ;  /* 0x0000000c0d0e7c25 */ /* 0x040fe2000f8e0002 */
[----:B------:R-:W3:Y:S03]  /*03b0*/  LDG.E.64 R8, desc[UR4][R8.64] ;  /* 0x0000000408087981 */ /* 0x000ee6000c1e1b00 */
[----:B------:R-:W-:Y:S01]  /*03c0*/  IMAD R17, R13, UR13, R4 ;  /* 0x0000000d0d117c24 */ /* 0x000fe2000f8e0204 */
[----:B------:R-:W-:-:S02]  /*03d0*/  LEA.HI.X R13, R10, UR17, R11, 0x3, P0 ;  /* 0x000000110a0d7c11 */ /* 0x000fc400080f1c0b */
[----:B------:R-:W-:Y:S01]  /*03e0*/  LEA R10, P0, R14, UR16, 0x3 ;  /* 0x000000100e0a7c11 */ /* 0x000fe2000f8018ff */
[----:B------:R-:W-:-:S03]  /*03f0*/  IMAD.IADD R11, R15, 0x1, R17 ;  /* 0x000000010f0b7824 */ /* 0x000fc600078e0211 */
[----:B------:R-:W4:Y:S02]  /*0400*/  LDG.E.64 R12, desc[UR4][R12.64] ;  /* 0x000000040c0c7981 */ /* 0x000f24000c1e1b00 */
[----:B------:R-:W-:-:S06]  /*0410*/  LEA.HI.X R11, R14, UR17, R11, 0x3, P0 ;  /* 0x000000110e0b7c11 */ /* 0x000fcc00080f1c0b */
[----:B------:R-:W5:Y:S01]  /*0420*/  LDG.E.64 R10, desc[UR4][R10.64] ;  /* 0x000000040a0a7981 */ /* 0x000f62000c1e1b00 */
[----:B------:R-:W-:-:S04]  /*0430*/  IMAD.WIDE.U32 R2, R5, UR12, R2 ;  /* 0x0000000c05027c25 */ /* 0x000fc8000f8e0002 */
[----:B------:R-:W-:Y:S01]  /*0440*/  IMAD.IADD R3, R0, 0x1, R3 ;  /* 0x0000000100037824 */ /* 0x000fe200078e0203 */
[----:B------:R-:W-:-:S04]  /*0450*/  LEA R4, P0, R2, UR18, 0x3 ;  /* 0x0000001202047c11 */ /* 0x000fc8000f8018ff */
[----:B------:R-:W-:Y:S01]  /*0460*/  LEA.HI.X R5, R2, UR19, R3, 0x3, P0 ;  /* 0x0000001302057c11 */ /* 0x000fe200080f1c03 */
[----:B--2---:R-:W-:-:S08]  /*0470*/  DADD R6, RZ, R6 ;  /* 0x00000000ff067229 */ /* 0x004fd00000000006 */
[----:B---3--:R-:W-:-:S08]  /*0480*/  DADD R6, R6, R8 ;  /* 0x0000000006067229 */ /* 0x008fd00000000008 */
[----:B----4-:R-:W-:-:S08]  /*0490*/  DADD R6, R6, R12 ;  /* 0x0000000006067229 */ /* 0x010fd0000000000c */
[----:B-----5:R-:W-:-:S08]  /*04a0*/  DADD R6, R6, R10 ;  /* 0x0000000006067229 */ /* 0x020fd0000000000a */
[----:B------:R-:W-:-:S07]  /*04b0*/  DMUL R6, R6, 0.25 ;  /* 0x3fd0000006067828 */ /* 0x000fce0000000000 */
[----:B------:R-:W-:Y:S01]  /*04c0*/  STG.E.64 desc[UR4][R4.64], R6 ;  /* 0x0000000604007986 */ /* 0x000fe2000c101b04 */
[----:B------:R-:W-:Y:S05]  /*04d0*/  EXIT ;  /* 0x000000000000794d */ /* 0x000fea0003800000 */
.L_x_5:
        /* <DEDUP_REMOVED lines=10> */
.L_x_7:


//--------------------- .nv.shared.reserved.0     --------------------------
	.section	.nv.shared.reserved.0,"aw",@nobits
	.weak		__nv_reservedSMEM_offset_0_alias
	.size		__nv_reservedSMEM_offset_0_alias, 0, 64
	.other		__nv_reservedSMEM_offset_0_alias,@"STO_CUDA_RESERVED_SHARED STV_DEFAULT"
__nv_reservedSMEM_offset_0_alias:
	.zero		0
	.zero		64


//--------------------- .nv.constant0._Z15initializeArrayPdyyiPKyPKd --------------------------
	.section	.nv.constant0._Z15initializeArrayPdyyiPKyPKd,"a",@progbits
	.sectionflags	@""
	.align	4
.nv.constant0._Z15initializeArrayPdyyiPKyPKd:
	.zero		944


//--------------------- .nv.constant0._Z13calculateNextPdS_yy --------------------------
	.section	.nv.constant0._Z13calculateNextPdS_yy,"a",@progbits
	.sectionflags	@""
	.align	4
.nv.constant0._Z13calculateNextPdS_yy:
	.zero		928


//--------------------- SYMBOLS --------------------------

	.type		.nv.reservedSmem.offset0,@object
	.size		.nv.reservedSmem.offset0,0x4
